//
// Generated by NVIDIA NVVM Compiler
//
// Compiler Build ID: CL-36424714
// Cuda compilation tools, release 13.0, V13.0.88
// Based on NVVM 20.0.0
//

.version 9.0
.target sm_100
.address_size 64

	// .globl	_Z9blockScanP3X_YPf
// _ZZ9blockScanP3X_YPfE5local has been demoted

.visible .entry _Z9blockScanP3X_YPf(
	.param .u64 .ptr .align 1 _Z9blockScanP3X_YPf_param_0,
	.param .u64 .ptr .align 1 _Z9blockScanP3X_YPf_param_1
)
{
	.reg .pred 	%p<5>;
	.reg .b32 	%r<17>;
	.reg .b32 	%f<10>;
	.reg .b64 	%rd<10>;
	// demoted variable
	.shared .align 4 .b8 _ZZ9blockScanP3X_YPfE5local[4096];
	ld.param.u64 	%rd3, [_Z9blockScanP3X_YPf_param_0];
	ld.param.u64 	%rd2, [_Z9blockScanP3X_YPf_param_1];
	cvta.to.global.u64 	%rd4, %rd3;
	mov.u32 	%r1, %tid.x;
	mov.u32 	%r2, %ctaid.x;
	mov.u32 	%r3, %ntid.x;
	mad.lo.s32 	%r7, %r2, %r3, %r1;
	mul.wide.u32 	%rd5, %r7, 16;
	add.s64 	%rd6, %rd4, %rd5;
	add.s64 	%rd1, %rd6, 8;
	ld.global.f32 	%f9, [%rd6+8];
	shl.b32 	%r8, %r1, 2;
	mov.u32 	%r9, _ZZ9blockScanP3X_YPfE5local;
	add.s32 	%r4, %r9, %r8;
	st.shared.f32 	[%r4], %f9;
	setp.lt.u32 	%p1, %r3, 2;
	@%p1 bra 	$L__BB0_5;
	mov.b32 	%r16, 1;
$L__BB0_2:
	bar.sync 	0;
	setp.lt.u32 	%p2, %r1, %r16;
	mov.f32 	%f8, 0f00000000;
	@%p2 bra 	$L__BB0_4;
	sub.s32 	%r11, %r1, %r16;
	shl.b32 	%r12, %r11, 2;
	add.s32 	%r14, %r9, %r12;
	ld.shared.f32 	%f8, [%r14];
$L__BB0_4:
	bar.sync 	0;
	ld.shared.f32 	%f7, [%r4];
	add.f32 	%f9, %f8, %f7;
	st.shared.f32 	[%r4], %f9;
	shl.b32 	%r16, %r16, 1;
	setp.lt.u32 	%p3, %r16, %r3;
	@%p3 bra 	$L__BB0_2;
$L__BB0_5:
	st.global.f32 	[%rd1+4], %f9;
	add.s32 	%r15, %r3, -1;
	setp.ne.s32 	%p4, %r1, %r15;
	@%p4 bra 	$L__BB0_7;
	cvta.to.global.u64 	%rd7, %rd2;
	mul.wide.u32 	%rd8, %r2, 4;
	add.s64 	%rd9, %rd7, %rd8;
	st.global.f32 	[%rd9], %f9;
$L__BB0_7:
	ret;

}
	// .globl	_Z17addCumulativeSumsP3X_YPf
.visible .entry _Z17addCumulativeSumsP3X_YPf(
	.param .u64 .ptr .align 1 _Z17addCumulativeSumsP3X_YPf_param_0,
	.param .u64 .ptr .align 1 _Z17addCumulativeSumsP3X_YPf_param_1
)
{
	.reg .pred 	%p<6>;
	.reg .b32 	%r<18>;
	.reg .b32 	%f<18>;
	.reg .b64 	%rd<17>;

	ld.param.u64 	%rd9, [_Z17addCumulativeSumsP3X_YPf_param_0];
	ld.param.u64 	%rd10, [_Z17addCumulativeSumsP3X_YPf_param_1];
	cvta.to.global.u64 	%rd1, %rd10;
	mov.u32 	%r1, %ctaid.x;
	setp.eq.s32 	%p1, %r1, 0;
	@%p1 bra 	$L__BB1_7;
	cvta.to.global.u64 	%rd11, %rd9;
	mov.u32 	%r12, %ntid.x;
	mov.u32 	%r13, %tid.x;
	mad.lo.s32 	%r14, %r1, %r12, %r13;
	mul.wide.u32 	%rd12, %r14, 16;
	add.s64 	%rd13, %rd11, %rd12;
	add.s64 	%rd2, %rd13, 12;
	ld.global.f32 	%f16, [%rd13+12];
	and.b32  	%r2, %r1, 3;
	setp.lt.u32 	%p2, %r1, 4;
	mov.b32 	%r16, 0;
	@%p2 bra 	$L__BB1_4;
	and.b32  	%r16, %r1, 2147483644;
	neg.s32 	%r15, %r16;
	add.s64 	%rd15, %rd1, 8;
$L__BB1_3:
	ld.global.f32 	%f7, [%rd15+-8];
	add.f32 	%f8, %f7, %f16;
	st.global.f32 	[%rd2], %f8;
	ld.global.f32 	%f9, [%rd15+-4];
	add.f32 	%f10, %f9, %f8;
	st.global.f32 	[%rd2], %f10;
	ld.global.f32 	%f11, [%rd15];
	add.f32 	%f12, %f11, %f10;
	st.global.f32 	[%rd2], %f12;
	ld.global.f32 	%f13, [%rd15+4];
	add.f32 	%f16, %f13, %f12;
	st.global.f32 	[%rd2], %f16;
	add.s32 	%r15, %r15, 4;
	add.s64 	%rd15, %rd15, 16;
	setp.ne.s32 	%p3, %r15, 0;
	@%p3 bra 	$L__BB1_3;
$L__BB1_4:
	setp.eq.s32 	%p4, %r2, 0;
	@%p4 bra 	$L__BB1_7;
	mul.wide.u32 	%rd14, %r16, 4;
	add.s64 	%rd16, %rd1, %rd14;
	neg.s32 	%r17, %r2;
$L__BB1_6:
	.pragma "nounroll";
	ld.global.f32 	%f14, [%rd16];
	add.f32 	%f16, %f14, %f16;
	st.global.f32 	[%rd2], %f16;
	add.s64 	%rd16, %rd16, 4;
	add.s32 	%r17, %r17, 1;
	setp.ne.s32 	%p5, %r17, 0;
	@%p5 bra 	$L__BB1_6;
$L__BB1_7:
	ret;

}
	// .globl	_Z7bitonicP3X_Yiii
.visible .entry _Z7bitonicP3X_Yiii(
	.param .u64 .ptr .align 1 _Z7bitonicP3X_Yiii_param_0,
	.param .u32 _Z7bitonicP3X_Yiii_param_1,
	.param .u32 _Z7bitonicP3X_Yiii_param_2,
	.param .u32 _Z7bitonicP3X_Yiii_param_3
)
{
	.reg .pred 	%p<5>;
	.reg .b32 	%r<13>;
	.reg .b32 	%f<13>;
	.reg .b64 	%rd<15>;

	ld.param.u64 	%rd6, [_Z7bitonicP3X_Yiii_param_0];
	ld.param.u32 	%r3, [_Z7bitonicP3X_Yiii_param_1];
	ld.param.u32 	%r4, [_Z7bitonicP3X_Yiii_param_2];
	ld.param.u32 	%r5, [_Z7bitonicP3X_Yiii_param_3];
	cvta.to.global.u64 	%rd1, %rd6;
	mov.u32 	%r6, %ntid.x;
	mov.u32 	%r7, %tid.x;
	mad.lo.s32 	%r1, %r5, %r6, %r7;
	xor.b32  	%r2, %r1, %r4;
	setp.le.s32 	%p1, %r2, %r1;
	@%p1 bra 	$L__BB2_6;
	and.b32  	%r8, %r1, %r3;
	setp.ne.s32 	%p2, %r8, 0;
	@%p2 bra 	$L__BB2_4;
	mul.wide.s32 	%rd11, %r1, 16;
	add.s64 	%rd12, %rd1, %rd11;
	add.s64 	%rd2, %rd12, 4;
	ld.global.f32 	%f1, [%rd12+4];
	mul.wide.s32 	%rd13, %r2, 16;
	add.s64 	%rd14, %rd1, %rd13;
	add.s64 	%rd3, %rd14, 4;
	ld.global.f32 	%f2, [%rd14+4];
	setp.leu.f32 	%p4, %f1, %f2;
	@%p4 bra 	$L__BB2_6;
	ld.global.u32 	%r11, [%rd2+-4];
	ld.global.f32 	%f9, [%rd2+4];
	ld.global.f32 	%f10, [%rd2+8];
	ld.global.u32 	%r12, [%rd3+-4];
	ld.global.f32 	%f11, [%rd3+4];
	ld.global.f32 	%f12, [%rd3+8];
	st.global.u32 	[%rd2+-4], %r12;
	st.global.f32 	[%rd2], %f2;
	st.global.f32 	[%rd2+4], %f11;
	st.global.f32 	[%rd2+8], %f12;
	st.global.u32 	[%rd3+-4], %r11;
	st.global.f32 	[%rd3], %f1;
	st.global.f32 	[%rd3+4], %f9;
	st.global.f32 	[%rd3+8], %f10;
	bra.uni 	$L__BB2_6;
$L__BB2_4:
	mul.wide.s32 	%rd7, %r1, 16;
	add.s64 	%rd8, %rd1, %rd7;
	add.s64 	%rd4, %rd8, 4;
	ld.global.f32 	%f3, [%rd8+4];
	mul.wide.s32 	%rd9, %r2, 16;
	add.s64 	%rd10, %rd1, %rd9;
	add.s64 	%rd5, %rd10, 4;
	ld.global.f32 	%f4, [%rd10+4];
	setp.geu.f32 	%p3, %f3, %f4;
	@%p3 bra 	$L__BB2_6;
	ld.global.u32 	%r9, [%rd4+-4];
	ld.global.f32 	%f5, [%rd4+4];
	ld.global.f32 	%f6, [%rd4+8];
	ld.global.u32 	%r10, [%rd5+-4];
	ld.global.f32 	%f7, [%rd5+4];
	ld.global.f32 	%f8, [%rd5+8];
	st.global.u32 	[%rd4+-4], %r10;
	st.global.f32 	[%rd4], %f4;
	st.global.f32 	[%rd4+4], %f7;
	st.global.f32 	[%rd4+8], %f8;
	st.global.u32 	[%rd5+-4], %r9;
	st.global.f32 	[%rd5], %f3;
	st.global.f32 	[%rd5+4], %f5;
	st.global.f32 	[%rd5+8], %f6;
$L__BB2_6:
	bar.sync 	0;
	ret;

}


// ===== COMPILED SASS (sm_100) =====

	.target	sm_100

	.elftype	@"ET_EXEC"


//--------------------- .note.nv.tkinfo           --------------------------
	.section	.note.nv.tkinfo,"",@"SHT_NOTE"
	.sectionflags	@"SHF_NOTE_NV_TKINFO"
	.tkinfo
        /*0018*/ 	.word	0x00000002
        /*0030*/ 	.string	""
        /*0030*/ 	.string	"ptxas"
        /*0030*/ 	.string	"Cuda compilation tools, release 13.0, V13.0.88"
        /*0030*/ 	.string	"Build cuda_13.0.r13.0/compiler.36424714_0"
        /*0030*/ 	.string	"-arch sm_100 -m 64 "



//--------------------- .note.nv.cuinfo           --------------------------
	.section	.note.nv.cuinfo,"",@"SHT_NOTE"
	.sectionflags	@"SHF_NOTE_NV_CUINFO"
        /*0018*/ 	.short	0x0002
        /*001a*/ 	.short	0x0064
        /*001c*/ 	.short	0x0082
	.zero		2


//--------------------- .nv.info                  --------------------------
	.section	.nv.info,"",@"SHT_CUDA_INFO"
	.align	4


	//----- nvinfo : EIATTR_REGCOUNT
	.align		4
        /*0000*/ 	.byte	0x04, 0x2f
        /*0002*/ 	.short	(.L_1 - .L_0)
	.align		4
.L_0:
        /*0004*/ 	.word	index@(_Z9blockScanP3X_YPf)
        /*0008*/ 	.word	0x0000000c


	//----- nvinfo : EIATTR_FRAME_SIZE
	.align		4
.L_1:
        /*000c*/ 	.byte	0x04, 0x11
        /*000e*/ 	.short	(.L_3 - .L_2)
	.align		4
.L_2:
        /*0010*/ 	.word	index@(_Z9blockScanP3X_YPf)
        /*0014*/ 	.word	0x00000000


	//----- nvinfo : EIATTR_REGCOUNT
	.align		4
.L_3:
        /*0018*/ 	.byte	0x04, 0x2f
        /*001a*/ 	.short	(.L_5 - .L_4)
	.align		4
.L_4:
        /*001c*/ 	.word	index@(_Z17addCumulativeSumsP3X_YPf)
        /*0020*/ 	.word	0x00000012


	//----- nvinfo : EIATTR_FRAME_SIZE
	.align		4
.L_5:
        /*0024*/ 	.byte	0x04, 0x11
        /*0026*/ 	.short	(.L_7 - .L_6)
	.align		4
.L_6:
        /*0028*/ 	.word	index@(_Z17addCumulativeSumsP3X_YPf)
        /*002c*/ 	.word	0x00000000


	//----- nvinfo : EIATTR_REGCOUNT
	.align		4
.L_7:
        /*0030*/ 	.byte	0x04, 0x2f
        /*0032*/ 	.short	(.L_9 - .L_8)
	.align		4
.L_8:
        /*0034*/ 	.word	index@(_Z7bitonicP3X_Yiii)
        /*0038*/ 	.word	0x00000018


	//----- nvinfo : EIATTR_FRAME_SIZE
	.align		4
.L_9:
        /*003c*/ 	.byte	0x04, 0x11
        /*003e*/ 	.short	(.L_11 - .L_10)
	.align		4
.L_10:
        /*0040*/ 	.word	index@(_Z7bitonicP3X_Yiii)
        /*0044*/ 	.word	0x00000000


	//----- nvinfo : EIATTR_MIN_STACK_SIZE
	.align		4
.L_11:
        /*0048*/ 	.byte	0x04, 0x12
        /*004a*/ 	.short	(.L_13 - .L_12)
	.align		4
.L_12:
        /*004c*/ 	.word	index@(_Z7bitonicP3X_Yiii)
        /*0050*/ 	.word	0x00000000


	//----- nvinfo : EIATTR_MIN_STACK_SIZE
	.align		4
.L_13:
        /*0054*/ 	.byte	0x04, 0x12
        /*0056*/ 	.short	(.L_15 - .L_14)
	.align		4
.L_14:
        /*0058*/ 	.word	index@(_Z17addCumulativeSumsP3X_YPf)
        /*005c*/ 	.word	0x00000000


	//----- nvinfo : EIATTR_MIN_STACK_SIZE
	.align		4
.L_15:
        /*0060*/ 	.byte	0x04, 0x12
        /*0062*/ 	.short	(.L_17 - .L_16)
	.align		4
.L_16:
        /*0064*/ 	.word	index@(_Z9blockScanP3X_YPf)
        /*0068*/ 	.word	0x00000000
.L_17:


//--------------------- .nv.compat                --------------------------
	.section	.nv.compat,"",@"SHT_CUDA_COMPAT_INFO"
	.align	4
        /*0000*/ 	.byte	0x02, 0x09, 0x00, 0x00, 0x02, 0x02, 0x01, 0x00, 0x02, 0x05, 0x05, 0x00, 0x03, 0x07, 0x01, 0x01
        /*0010*/ 	.byte	0x02, 0x03, 0x00, 0x00, 0x02, 0x06, 0x01, 0x00, 0x04, 0x0b, 0x08, 0x00, 0x09, 0x00, 0x00, 0x00
        /*0020*/ 	.byte	0x00, 0x00, 0x00, 0x00


//--------------------- .nv.info._Z7bitonicP3X_Yiii --------------------------
	.section	.nv.info._Z7bitonicP3X_Yiii,"",@"SHT_CUDA_INFO"
	.sectionflags	@""
	.align	4


	//----- nvinfo : EIATTR_CUDA_API_VERSION
	.align		4
        /*0000*/ 	.byte	0x04, 0x37
        /*0002*/ 	.short	(.L_19 - .L_18)
.L_18:
        /*0004*/ 	.word	0x00000082


	//----- nvinfo : EIATTR_KPARAM_INFO
	.align		4
.L_19:
        /*0008*/ 	.byte	0x04, 0x17
        /*000a*/ 	.short	(.L_21 - .L_20)
.L_20:
        /*000c*/ 	.word	0x00000000
        /*0010*/ 	.short	0x0003
        /*0012*/ 	.short	0x0010
        /*0014*/ 	.byte	0x00, 0xf0, 0x11, 0x00


	//----- nvinfo : EIATTR_KPARAM_INFO
	.align		4
.L_21:
        /*0018*/ 	.byte	0x04, 0x17
        /*001a*/ 	.short	(.L_23 - .L_22)
.L_22:
        /*001c*/ 	.word	0x00000000
        /*0020*/ 	.short	0x0002
        /*0022*/ 	.short	0x000c
        /*0024*/ 	.byte	0x00, 0xf0, 0x11, 0x00


	//----- nvinfo : EIATTR_KPARAM_INFO
	.align		4
.L_23:
        /*0028*/ 	.byte	0x04, 0x17
        /*002a*/ 	.short	(.L_25 - .L_24)
.L_24:
        /*002c*/ 	.word	0x00000000
        /*0030*/ 	.short	0x0001
        /*0032*/ 	.short	0x0008
        /*0034*/ 	.byte	0x00, 0xf0, 0x11, 0x00


	//----- nvinfo : EIATTR_KPARAM_INFO
	.align		4
.L_25:
        /*0038*/ 	.byte	0x04, 0x17
        /*003a*/ 	.short	(.L_27 - .L_26)
.L_26:
        /*003c*/ 	.word	0x00000000
        /*0040*/ 	.short	0x0000
        /*0042*/ 	.short	0x0000
        /*0044*/ 	.byte	0x00, 0xf5, 0x21, 0x00


	//----- nvinfo : EIATTR_SPARSE_MMA_MASK
	.align		4
.L_27:
        /*0048*/ 	.byte	0x03, 0x50
        /*004a*/ 	.short	0x0000


	//----- nvinfo : EIATTR_MAXREG_COUNT
	.align		4
        /*004c*/ 	.byte	0x03, 0x1b
        /*004e*/ 	.short	0x00ff


	//----- nvinfo : EIATTR_NUM_BARRIERS
	.align		4
        /*0050*/ 	.byte	0x02, 0x4c
        /*0052*/ 	.byte	0x01
	.zero		1


	//----- nvinfo : EIATTR_MERCURY_ISA_VERSION
	.align		4
        /*0054*/ 	.byte	0x03, 0x5f
        /*0056*/ 	.short	0x0101


	//----- nvinfo : EIATTR_VRC_CTA_INIT_COUNT
	.align		4
        /*0058*/ 	.byte	0x02, 0x4a
	.zero		1
	.zero		1


	//----- nvinfo : EIATTR_EXIT_INSTR_OFFSETS
	.align		4
        /*005c*/ 	.byte	0x04, 0x1c
        /*005e*/ 	.short	(.L_29 - .L_28)


	//   ....[0]....
.L_28:
        /*0060*/ 	.word	0x00000630


	//----- nvinfo : EIATTR_CRS_STACK_SIZE
	.align		4
.L_29:
        /*0064*/ 	.byte	0x04, 0x1e
        /*0066*/ 	.short	(.L_31 - .L_30)
.L_30:
        /*0068*/ 	.word	0x00000000


	//----- nvinfo : EIATTR_CBANK_PARAM_SIZE
	.align		4
.L_31:
        /*006c*/ 	.byte	0x03, 0x19
        /*006e*/ 	.short	0x0014


	//----- nvinfo : EIATTR_PARAM_CBANK
	.align		4
        /*0070*/ 	.byte	0x04, 0x0a
        /*0072*/ 	.short	(.L_33 - .L_32)
	.align		4
.L_32:
        /*0074*/ 	.word	index@(.nv.constant0._Z7bitonicP3X_Yiii)
        /*0078*/ 	.short	0x0380
        /*007a*/ 	.short	0x0014


	//----- nvinfo : EIATTR_SW_WAR
	.align		4
.L_33:
        /*007c*/ 	.byte	0x04, 0x36
        /*007e*/ 	.short	(.L_35 - .L_34)
.L_34:
        /*0080*/ 	.word	0x00000008
.L_35:


//--------------------- .nv.info._Z17addCumulativeSumsP3X_YPf --------------------------
	.section	.nv.info._Z17addCumulativeSumsP3X_YPf,"",@"SHT_CUDA_INFO"
	.sectionflags	@""
	.align	4


	//----- nvinfo : EIATTR_CUDA_API_VERSION
	.align		4
        /*0000*/ 	.byte	0x04, 0x37
        /*0002*/ 	.short	(.L_37 - .L_36)
.L_36:
        /*0004*/ 	.word	0x00000082


	//----- nvinfo : EIATTR_KPARAM_INFO
	.align		4
.L_37:
        /*0008*/ 	.byte	0x04, 0x17
        /*000a*/ 	.short	(.L_39 - .L_38)
.L_38:
        /*000c*/ 	.word	0x00000000
        /*0010*/ 	.short	0x0001
        /*0012*/ 	.short	0x0008
        /*0014*/ 	.byte	0x00, 0xf5, 0x21, 0x00


	//----- nvinfo : EIATTR_KPARAM_INFO
	.align		4
.L_39:
        /*0018*/ 	.byte	0x04, 0x17
        /*001a*/ 	.short	(.L_41 - .L_40)
.L_40:
        /*001c*/ 	.word	0x00000000
        /*0020*/ 	.short	0x0000
        /*0022*/ 	.short	0x0000
        /*0024*/ 	.byte	0x00, 0xf5, 0x21, 0x00


	//----- nvinfo : EIATTR_SPARSE_MMA_MASK
	.align		4
.L_41:
        /*0028*/ 	.byte	0x03, 0x50
        /*002a*/ 	.short	0x0000


	//----- nvinfo : EIATTR_MAXREG_COUNT
	.align		4
        /*002c*/ 	.byte	0x03, 0x1b
        /*002e*/ 	.short	0x00ff


	//----- nvinfo : EIATTR_MERCURY_ISA_VERSION
	.align		4
        /*0030*/ 	.byte	0x03, 0x5f
        /*0032*/ 	.short	0x0101


	//----- nvinfo : EIATTR_VRC_CTA_INIT_COUNT
	.align		4
        /*0034*/ 	.byte	0x02, 0x4a
	.zero		1
	.zero		1


	//----- nvinfo : EIATTR_EXIT_INSTR_OFFSETS
	.align		4
        /*0038*/ 	.byte	0x04, 0x1c
        /*003a*/ 	.short	(.L_43 - .L_42)


	//   ....[0]....
.L_42:
        /*003c*/ 	.word	0x00000030


	//   ....[1]....
        /*0040*/ 	.word	0x000008b0


	//   ....[2]....
        /*0044*/ 	.word	0x00000990


	//----- nvinfo : EIATTR_CBANK_PARAM_SIZE
	.align		4
.L_43:
        /*0048*/ 	.byte	0x03, 0x19
        /*004a*/ 	.short	0x0010


	//----- nvinfo : EIATTR_PARAM_CBANK
	.align		4
        /*004c*/ 	.byte	0x04, 0x0a
        /*004e*/ 	.short	(.L_45 - .L_44)
	.align		4
.L_44:
        /*0050*/ 	.word	index@(.nv.constant0._Z17addCumulativeSumsP3X_YPf)
        /*0054*/ 	.short	0x0380
        /*0056*/ 	.short	0x0010


	//----- nvinfo : EIATTR_SW_WAR
	.align		4
.L_45:
        /*0058*/ 	.byte	0x04, 0x36
        /*005a*/ 	.short	(.L_47 - .L_46)
.L_46:
        /*005c*/ 	.word	0x00000008
.L_47:


//--------------------- .nv.info._Z9blockScanP3X_YPf --------------------------
	.section	.nv.info._Z9blockScanP3X_YPf,"",@"SHT_CUDA_INFO"
	.sectionflags	@""
	.align	4


	//----- nvinfo : EIATTR_CUDA_API_VERSION
	.align		4
        /*0000*/ 	.byte	0x04, 0x37
        /*0002*/ 	.short	(.L_49 - .L_48)
.L_48:
        /*0004*/ 	.word	0x00000082


	//----- nvinfo : EIATTR_KPARAM_INFO
	.align		4
.L_49:
        /*0008*/ 	.byte	0x04, 0x17
        /*000a*/ 	.short	(.L_51 - .L_50)
.L_50:
        /*000c*/ 	.word	0x00000000
        /*0010*/ 	.short	0x0001
        /*0012*/ 	.short	0x0008
        /*0014*/ 	.byte	0x00, 0xf5, 0x21, 0x00


	//----- nvinfo : EIATTR_KPARAM_INFO
	.align		4
.L_51:
        /*0018*/ 	.byte	0x04, 0x17
        /*001a*/ 	.short	(.L_53 - .L_52)
.L_52:
        /*001c*/ 	.word	0x00000000
        /*0020*/ 	.short	0x0000
        /*0022*/ 	.short	0x0000
        /*0024*/ 	.byte	0x00, 0xf5, 0x21, 0x00


	//----- nvinfo : EIATTR_SPARSE_MMA_MASK
	.align		4
.L_53:
        /*0028*/ 	.byte	0x03, 0x50
        /*002a*/ 	.short	0x0000


	//----- nvinfo : EIATTR_MAXREG_COUNT
	.align		4
        /*002c*/ 	.byte	0x03, 0x1b
        /*002e*/ 	.short	0x00ff


	//----- nvinfo : EIATTR_NUM_BARRIERS
	.align		4
        /*0030*/ 	.byte	0x02, 0x4c
        /*0032*/ 	.byte	0x01
	.zero		1


	//----- nvinfo : EIATTR_MERCURY_ISA_VERSION
	.align		4
        /*0034*/ 	.byte	0x03, 0x5f
        /*0036*/ 	.short	0x0101


	//----- nvinfo : EIATTR_VRC_CTA_INIT_COUNT
	.align		4
        /*0038*/ 	.byte	0x02, 0x4a
	.zero		1
	.zero		1


	//----- nvinfo : EIATTR_EXIT_INSTR_OFFSETS
	.align		4
        /*003c*/ 	.byte	0x04, 0x1c
        /*003e*/ 	.short	(.L_55 - .L_54)


	//   ....[0]....
.L_54:
        /*0040*/ 	.word	0x00000220


	//   ....[1]....
        /*0044*/ 	.word	0x00000260


	//----- nvinfo : EIATTR_CBANK_PARAM_SIZE
	.align		4
.L_55:
        /*0048*/ 	.byte	0x03, 0x19
        /*004a*/ 	.short	0x0010


	//----- nvinfo : EIATTR_PARAM_CBANK
	.align		4
        /*004c*/ 	.byte	0x04, 0x0a
        /*004e*/ 	.short	(.L_57 - .L_56)
	.align		4
.L_56:
        /*0050*/ 	.word	index@(.nv.constant0._Z9blockScanP3X_YPf)
        /*0054*/ 	.short	0x0380
        /*0056*/ 	.short	0x0010


	//----- nvinfo : EIATTR_SW_WAR
	.align		4
.L_57:
        /*0058*/ 	.byte	0x04, 0x36
        /*005a*/ 	.short	(.L_59 - .L_58)
.L_58:
        /*005c*/ 	.word	0x00000008
.L_59:


//--------------------- .nv.callgraph             --------------------------
	.section	.nv.callgraph,"",@"SHT_CUDA_CALLGRAPH"
	.align	4
	.sectionentsize	8
	.align		4
        /*0000*/ 	.word	0x00000000
	.align		4
        /*0004*/ 	.word	0xffffffff
	.align		4
        /*0008*/ 	.word	0x00000000
	.align		4
        /*000c*/ 	.word	0xfffffffe
	.align		4
        /*0010*/ 	.word	0x00000000
	.align		4
        /*0014*/ 	.word	0xfffffffd
	.align		4
        /*0018*/ 	.word	0x00000000
	.align		4
        /*001c*/ 	.word	0xfffffffc


//--------------------- .text._Z7bitonicP3X_Yiii  --------------------------
	.section	.text._Z7bitonicP3X_Yiii,"ax",@progbits
	.align	128
        .global         _Z7bitonicP3X_Yiii
        .type           _Z7bitonicP3X_Yiii,@function
        .size           _Z7bitonicP3X_Yiii,(.L_x_14 - _Z7bitonicP3X_Yiii)
        .other          _Z7bitonicP3X_Yiii,@"STO_CUDA_ENTRY STV_DEFAULT"
_Z7bitonicP3X_Yiii:
.text._Z7bitonicP3X_Yiii:
[----:B------:R-:W-:Y:S01]  /*0000*/  LDC R1, c[0x0][0x37c] ;  /* 0x0000df00ff017b82 */ /* 0x000fe20000000800 */
[----:B------:R-:W0:Y:S07]  /*0010*/  S2R R7, SR_TID.X ;  /* 0x0000000000077919 */ /* 0x000e2e0000002100 */
[----:B------:R-:W0:Y:S01]  /*0020*/  LDC R0, c[0x0][0x390] ;  /* 0x0000e400ff007b82 */ /* 0x000e220000000800 */
[----:B------:R-:W0:Y:S01]  /*0030*/  LDCU UR4, c[0x0][0x360] ;  /* 0x00006c00ff0477ac */ /* 0x000e220008000800 */
[----:B------:R-:W-:Y:S01]  /*0040*/  BSSY.RECONVERGENT B0, `(.L_x_0) ;  /* 0x000005d000007945 */ /* 0x000fe20003800200 */
[----:B------:R-:W1:Y:S01]  /*0050*/  LDCU UR5, c[0x0][0x38c] ;  /* 0x00007180ff0577ac */ /* 0x000e620008000800 */
[----:B0-----:R-:W-:-:S05]  /*0060*/  IMAD R7, R0, UR4, R7 ;  /* 0x0000000400077c24 */ /* 0x001fca000f8e0207 */
[----:B-1----:R-:W-:-:S04]  /*0070*/  LOP3.LUT R9, R7, UR5, RZ, 0x3c, !PT ;  /* 0x0000000507097c12 */ /* 0x002fc8000f8e3cff */
[----:B------:R-:W-:-:S13]  /*0080*/  ISETP.GT.AND P0, PT, R9, R7, PT ;  /* 0x000000070900720c */ /* 0x000fda0003f04270 */
[----:B------:R-:W-:Y:S05]  /*0090*/  @!P0 BRA `(.L_x_1) ;  /* 0x00000004005c8947 */ /* 0x000fea0003800000 */
[----:B------:R-:W0:Y:S01]  /*00a0*/  LDCU UR4, c[0x0][0x388] ;  /* 0x00007100ff0477ac */ /* 0x000e220008000800 */
[----:B------:R-:W1:Y:S01]  /*00b0*/  LDC.64 R14, c[0x0][0x358] ;  /* 0x0000d600ff0e7b82 */ /* 0x000e620000000a00 */
[----:B0-----:R-:W-:-:S13]  /*00c0*/  LOP3.LUT P0, RZ, R7, UR4, RZ, 0xc0, !PT ;  /* 0x0000000407ff7c12 */ /* 0x001fda000f80c0ff */
[----:B------:R-:W-:Y:S05]  /*00d0*/  @P0 BRA `(.L_x_2) ;  /* 0x0000000000a80947 */ /* 0x000fea0003800000 */
[----:B------:R-:W0:Y:S01]  /*00e0*/  LDC.64 R4, c[0x0][0x380] ;  /* 0x0000e000ff047b82 */ /* 0x000e220000000a00 */
[C---:B-1----:R-:W-:Y:S02]  /*00f0*/  R2UR UR4, R14.reuse ;  /* 0x000000000e0472ca */ /* 0x042fe400000e0000 */
[C---:B------:R-:W-:Y:S02]  /*0100*/  R2UR UR5, R15.reuse ;  /* 0x000000000f0572ca */ /* 0x040fe400000e0000 */
[----:B------:R-:W-:Y:S02]  /*0110*/  R2UR UR6, R14 ;  /* 0x000000000e0672ca */ /* 0x000fe400000e0000 */
[----:B------:R-:W-:Y:S01]  /*0120*/  R2UR UR7, R15 ;  /* 0x000000000f0772ca */ /* 0x000fe200000e0000 */
[----:B0-----:R-:W-:-:S04]  /*0130*/  IMAD.WIDE R2, R7, 0x10, R4 ;  /* 0x0000001007027825 */ /* 0x001fc800078e0204 */
[----:B------:R-:W-:-:S04]  /*0140*/  IMAD.WIDE R4, R9, 0x10, R4 ;  /* 0x0000001009047825 */ /* 0x000fc800078e0204 */
[----:B------:R-:W2:Y:S04]  /*0150*/  LDG.E R7, desc[UR4][R2.64+0x4] ;  /* 0x0000040402077981 */ /* 0x000ea8000c1e1900 */
[----:B------:R-:W2:Y:S02]  /*0160*/  LDG.E R0, desc[UR6][R4.64+0x4] ;  /* 0x0000040604007981 */ /* 0x000ea4000c1e1900 */
[----:B--2---:R-:W-:-:S13]  /*0170*/  FSETP.GT.AND P0, PT, R7, R0, PT ;  /* 0x000000000700720b */ /* 0x004fda0003f04000 */
[----:B------:R-:W-:Y:S05]  /*0180*/  @!P0 BRA `(.L_x_1) ;  /* 0x0000000400208947 */ /* 0x000fea0003800000 */
[C---:B------:R-:W-:Y:S02]  /*0190*/  R2UR UR10, R14.reuse ;  /* 0x000000000e0a72ca */ /* 0x040fe400000e0000 */
[C---:B------:R-:W-:Y:S02]  /*01a0*/  R2UR UR11, R15.reuse ;  /* 0x000000000f0b72ca */ /* 0x040fe400000e0000 */
[C---:B------:R-:W-:Y:S02]  /*01b0*/  R2UR UR12, R14.reuse ;  /* 0x000000000e0c72ca */ /* 0x040fe400000e0000 */
[C---:B------:R-:W-:Y:S02]  /*01c0*/  R2UR UR13, R15.reuse ;  /* 0x000000000f0d72ca */ /* 0x040fe400000e0000 */
[----:B------:R-:W-:Y:S02]  /*01d0*/  R2UR UR14, R14 ;  /* 0x000000000e0e72ca */ /* 0x000fe400000e0000 */
[----:B------:R-:W-:-:S02]  /*01e0*/  R2UR UR15, R15 ;  /* 0x000000000f0f72ca */ /* 0x000fc400000e0000 */
[C---:B------:R-:W-:Y:S02]  /*01f0*/  R2UR UR4, R14.reuse ;  /* 0x000000000e0472ca */ /* 0x040fe400000e0000 */
[C---:B------:R-:W-:Y:S01]  /*0200*/  R2UR UR5, R15.reuse ;  /* 0x000000000f0572ca */ /* 0x040fe200000e0000 */
[----:B------:R-:W2:Y:S01]  /*0210*/  LDG.E R17, desc[UR10][R4.64] ;  /* 0x0000000a04117981 */ /* 0x000ea2000c1e1900 */
[C---:B------:R-:W-:Y:S02]  /*0220*/  R2UR UR6, R14.reuse ;  /* 0x000000000e0672ca */ /* 0x040fe400000e0000 */
[C---:B------:R-:W-:Y:S01]  /*0230*/  R2UR UR7, R15.reuse ;  /* 0x000000000f0772ca */ /* 0x040fe200000e0000 */
[----:B------:R-:W3:Y:S01]  /*0240*/  LDG.E R19, desc[UR12][R4.64+0x8] ;  /* 0x0000080c04137981 */ /* 0x000ee2000c1e1900 */
[C---:B------:R-:W-:Y:S02]  /*0250*/  R2UR UR8, R14.reuse ;  /* 0x000000000e0872ca */ /* 0x040fe400000e0000 */
[----:B------:R-:W-:Y:S01]  /*0260*/  R2UR UR9, R15 ;  /* 0x000000000f0972ca */ /* 0x000fe200000e0000 */
[----:B------:R-:W4:Y:S04]  /*0270*/  LDG.E R21, desc[UR14][R4.64+0xc] ;  /* 0x00000c0e04157981 */ /* 0x000f28000c1e1900 */
[----:B------:R-:W5:Y:S04]  /*0280*/  LDG.E R9, desc[UR4][R2.64] ;  /* 0x0000000402097981 */ /* 0x000f68000c1e1900 */
[----:B------:R-:W5:Y:S04]  /*0290*/  LDG.E R11, desc[UR6][R2.64+0x8] ;  /* 0x00000806020b7981 */ /* 0x000f68000c1e1900 */
[----:B------:R-:W5:Y:S01]  /*02a0*/  LDG.E R13, desc[UR8][R2.64+0xc] ;  /* 0x00000c08020d7981 */ /* 0x000f62000c1e1900 */
[----:B------:R-:W-:-:S02]  /*02b0*/  R2UR UR16, R14 ;  /* 0x000000000e1072ca */ /* 0x000fc400000e0000 */
[C---:B------:R-:W-:Y:S02]  /*02c0*/  R2UR UR17, R15.reuse ;  /* 0x000000000f1172ca */ /* 0x040fe400000e0000 */
[----:B------:R-:W-:Y:S02]  /*02d0*/  R2UR UR18, R14 ;  /* 0x000000000e1272ca */ /* 0x000fe400000e0000 */
[----:B------:R-:W-:Y:S01]  /*02e0*/  R2UR UR19, R15 ;  /* 0x000000000f1372ca */ /* 0x000fe200000e0000 */
[----:B------:R0:W-:Y:S04]  /*02f0*/  STG.E desc[UR6][R2.64+0x4], R0 ;  /* 0x0000040002007986 */ /* 0x0001e8000c101906 */
[----:B--2---:R0:W-:Y:S04]  /*0300*/  STG.E desc[UR4][R2.64], R17 ;  /* 0x0000001102007986 */ /* 0x0041e8000c101904 */
[----:B---3--:R0:W-:Y:S04]  /*0310*/  STG.E desc[UR8][R2.64+0x8], R19 ;  /* 0x0000081302007986 */ /* 0x0081e8000c101908 */
[----:B----4-:R0:W-:Y:S04]  /*0320*/  STG.E desc[UR10][R2.64+0xc], R21 ;  /* 0x00000c1502007986 */ /* 0x0101e8000c10190a */
[----:B-----5:R0:W-:Y:S04]  /*0330*/  STG.E desc[UR12][R4.64], R9 ;  /* 0x0000000904007986 */ /* 0x0201e8000c10190c */
[----:B------:R0:W-:Y:S04]  /*0340*/  STG.E desc[UR14][R4.64+0x4], R7 ;  /* 0x0000040704007986 */ /* 0x0001e8000c10190e */
[----:B------:R0:W-:Y:S04]  /*0350*/  STG.E desc[UR16][R4.64+0x8], R11 ;  /* 0x0000080b04007986 */ /* 0x0001e8000c101910 */
[----:B------:R0:W-:Y:S01]  /*0360*/  STG.E desc[UR18][R4.64+0xc], R13 ;  /* 0x00000c0d04007986 */ /* 0x0001e2000c101912 */
[----:B------:R-:W-:Y:S05]  /*0370*/  BRA `(.L_x_1) ;  /* 0x0000000000a47947 */ /* 0x000fea0003800000 */
.L_x_2:
        /* <DEDUP_REMOVED lines=9> */
[----:B--2---:R-:W-:-:S13]  /*0410*/  FSETP.GEU.AND P0, PT, R7, R0, PT ;  /* 0x000000000700720b */ /* 0x004fda0003f0e000 */
[----:B------:R-:W-:Y:S05]  /*0420*/  @P0 BRA `(.L_x_1) ;  /* 0x0000000000780947 */ /* 0x000fea0003800000 */
        /* <DEDUP_REMOVED lines=29> */
[----:B------:R1:W-:Y:S02]  /*0600*/  STG.E desc[UR18][R2.64+0xc], R13 ;  /* 0x00000c0d02007986 */ /* 0x0003e4000c101912 */
.L_x_1:
[----:B------:R-:W-:Y:S05]  /*0610*/  BSYNC.RECONVERGENT B0 ;  /* 0x0000000000007941 */ /* 0x000fea0003800200 */
.L_x_0:
[----:B------:R-:W-:Y:S06]  /*0620*/  BAR.SYNC.DEFER_BLOCKING 0x0 ;  /* 0x0000000000007b1d */ /* 0x000fec0000010000 */
[----:B------:R-:W-:Y:S05]  /*0630*/  EXIT ;  /* 0x000000000000794d */ /* 0x000fea0003800000 */
.L_x_3:
[----:B------:R-:W-:-:S00]  /*0640*/  BRA `(.L_x_3) ;  /* 0xfffffffc00fc7947 */ /* 0x000fc0000383ffff */
[----:B------:R-:W-:-:S00]  /*0650*/  NOP ;  /* 0x0000000000007918 */ /* 0x000fc00000000000 */
        /* <DEDUP_REMOVED lines=10> */
.L_x_14:


//--------------------- .text._Z17addCumulativeSumsP3X_YPf --------------------------
	.section	.text._Z17addCumulativeSumsP3X_YPf,"ax",@progbits
	.align	128
        .global         _Z17addCumulativeSumsP3X_YPf
        .type           _Z17addCumulativeSumsP3X_YPf,@function
        .size           _Z17addCumulativeSumsP3X_YPf,(.L_x_15 - _Z17addCumulativeSumsP3X_YPf)
        .other          _Z17addCumulativeSumsP3X_YPf,@"STO_CUDA_ENTRY STV_DEFAULT"
_Z17addCumulativeSumsP3X_YPf:
.text._Z17addCumulativeSumsP3X_YPf:
[----:B------:R-:W-:Y:S08]  /*0000*/  LDC R1, c[0x0][0x37c] ;  /* 0x0000df00ff017b82 */ /* 0x000ff00000000800 */
[----:B------:R-:W0:Y:S02]  /*0010*/  S2UR UR5, SR_CTAID.X ;  /* 0x00000000000579c3 */ /* 0x000e240000002500 */
[----:B0-----:R-:W-:-:S13]  /*0020*/  ISETP.NE.AND P0, PT, RZ, UR5, PT ;  /* 0x00000005ff007c0c */ /* 0x001fda000bf05270 */
[----:B------:R-:W-:Y:S05]  /*0030*/  @!P0 EXIT ;  /* 0x000000000000894d */ /* 0x000fea0003800000 */
[----:B------:R-:W0:Y:S01]  /*0040*/  S2R R0, SR_TID.X ;  /* 0x0000000000007919 */ /* 0x000e220000002100 */
[----:B------:R-:W0:Y:S01]  /*0050*/  LDC R5, c[0x0][0x360] ;  /* 0x0000d800ff057b82 */ /* 0x000e220000000800 */
[----:B------:R-:W1:Y:S07]  /*0060*/  LDCU.64 UR10, c[0x0][0x358] ;  /* 0x00006b00ff0a77ac */ /* 0x000e6e0008000a00 */
[----:B------:R-:W2:Y:S01]  /*0070*/  LDC.64 R2, c[0x0][0x380] ;  /* 0x0000e000ff027b82 */ /* 0x000ea20000000a00 */
[----:B0-----:R-:W-:-:S04]  /*0080*/  IMAD R5, R5, UR5, R0 ;  /* 0x0000000505057c24 */ /* 0x001fc8000f8e0200 */
[----:B--2---:R-:W-:-:S05]  /*0090*/  IMAD.WIDE.U32 R2, R5, 0x10, R2 ;  /* 0x0000001005027825 */ /* 0x004fca00078e0002 */
[----:B-1----:R0:W5:Y:S01]  /*00a0*/  LDG.E R7, desc[UR10][R2.64+0xc] ;  /* 0x00000c0a02077981 */ /* 0x002162000c1e1900 */
[----:B------:R-:W-:Y:S02]  /*00b0*/  UISETP.GE.U32.AND UP0, UPT, UR5, 0x4, UPT ;  /* 0x000000040500788c */ /* 0x000fe4000bf06070 */
[----:B------:R-:W-:Y:S01]  /*00c0*/  ULOP3.LUT UR8, UR5, 0x3, URZ, 0xc0, !UPT ;  /* 0x0000000305087892 */ /* 0x000fe2000f8ec0ff */
[----:B------:R-:W-:-:S06]  /*00d0*/  UMOV UR4, URZ ;  /* 0x000000ff00047c82 */ /* 0x000fcc0008000000 */
[----:B0-----:R-:W-:Y:S05]  /*00e0*/  BRA.U !UP0, `(.L_x_4) ;  /* 0x0000000508ec7547 */ /* 0x001fea000b800000 */
[----:B------:R-:W0:Y:S01]  /*00f0*/  LDCU.64 UR6, c[0x0][0x388] ;  /* 0x00007100ff0677ac */ /* 0x000e220008000a00 */
[----:B------:R-:W-:-:S04]  /*0100*/  ULOP3.LUT UR4, UR5, 0x7ffffffc, URZ, 0xc0, !UPT ;  /* 0x7ffffffc05047892 */ /* 0x000fc8000f8ec0ff */
[----:B------:R-:W-:Y:S02]  /*0110*/  UIADD3 UR5, UPT, UPT, -UR4, URZ, URZ ;  /* 0x000000ff04057290 */ /* 0x000fe4000fffe1ff */
[----:B0-----:R-:W-:-:S04]  /*0120*/  UIADD3 UR6, UP0, UPT, UR6, 0x8, URZ ;  /* 0x0000000806067890 */ /* 0x001fc8000ff1e0ff */
[----:B------:R-:W-:Y:S02]  /*0130*/  UIADD3.X UR7, UPT, UPT, URZ, UR7, URZ, UP0, !UPT ;  /* 0x00000007ff077290 */ /* 0x000fe400087fe4ff */
[----:B------:R-:W-:Y:S01]  /*0140*/  UISETP.GE.AND UP0, UPT, UR5, URZ, UPT ;  /* 0x000000ff0500728c */ /* 0x000fe2000bf06270 */
[----:B------:R-:W-:-:S03]  /*0150*/  MOV R4, UR6 ;  /* 0x0000000600047c02 */ /* 0x000fc60008000f00 */
[----:B------:R-:W-:-:S05]  /*0160*/  MOV R5, UR7 ;  /* 0x0000000700057c02 */ /* 0x000fca0008000f00 */
[----:B------:R-:W-:Y:S05]  /*0170*/  BRA.U UP0, `(.L_x_5) ;  /* 0x00000005007c7547 */ /* 0x000fea000b800000 */
[----:B------:R-:W-:Y:S02]  /*0180*/  UIADD3 UR6, UPT, UPT, -UR5, URZ, URZ ;  /* 0x000000ff05067290 */ /* 0x000fe4000fffe1ff */
[----:B------:R-:W-:Y:S02]  /*0190*/  UPLOP3.LUT UP0, UPT, UPT, UPT, UPT, 0x80, 0x8 ;  /* 0x000000000008789c */ /* 0x000fe40003f0f070 */
[----:B------:R-:W-:-:S09]  /*01a0*/  UISETP.GT.AND UP1, UPT, UR6, 0xc, UPT ;  /* 0x0000000c0600788c */ /* 0x000fd2000bf24270 */
[----:B------:R-:W-:Y:S05]  /*01b0*/  BRA.U !UP1, `(.L_x_6) ;  /* 0x0000000109e07547 */ /* 0x000fea000b800000 */
[----:B------:R-:W-:-:S11]  /*01c0*/  UPLOP3.LUT UP0, UPT, UPT, UPT, UPT, 0x40, 0x4 ;  /* 0x000000000004789c */ /* 0x000fd60003f0e870 */
.L_x_7:
[----:B------:R-:W2:Y:S02]  /*01d0*/  LDG.E R0, desc[UR10][R4.64+-0x8] ;  /* 0xfffff80a04007981 */ /* 0x000ea4000c1e1900 */
[----:B--23-5:R-:W-:-:S05]  /*01e0*/  FADD R7, R0, R7 ;  /* 0x0000000700077221 */ /* 0x02cfca0000000000 */
[----:B------:R0:W-:Y:S04]  /*01f0*/  STG.E desc[UR10][R2.64+0xc], R7 ;  /* 0x00000c0702007986 */ /* 0x0001e8000c10190a */
[----:B------:R-:W2:Y:S02]  /*0200*/  LDG.E R0, desc[UR10][R4.64+-0x4] ;  /* 0xfffffc0a04007981 */ /* 0x000ea4000c1e1900 */
[----:B--2---:R-:W-:-:S05]  /*0210*/  FADD R9, R7, R0 ;  /* 0x0000000007097221 */ /* 0x004fca0000000000 */
[----:B------:R1:W-:Y:S04]  /*0220*/  STG.E desc[UR10][R2.64+0xc], R9 ;  /* 0x00000c0902007986 */ /* 0x0003e8000c10190a */
[----:B------:R-:W2:Y:S02]  /*0230*/  LDG.E R0, desc[UR10][R4.64] ;  /* 0x0000000a04007981 */ /* 0x000ea4000c1e1900 */
[----:B--2---:R-:W-:-:S05]  /*0240*/  FADD R11, R9, R0 ;  /* 0x00000000090b7221 */ /* 0x004fca0000000000 */
[----:B------:R2:W-:Y:S04]  /*0250*/  STG.E desc[UR10][R2.64+0xc], R11 ;  /* 0x00000c0b02007986 */ /* 0x0005e8000c10190a */
[----:B------:R-:W3:Y:S02]  /*0260*/  LDG.E R0, desc[UR10][R4.64+0x4] ;  /* 0x0000040a04007981 */ /* 0x000ee4000c1e1900 */
[----:B---3--:R-:W-:-:S05]  /*0270*/  FADD R13, R11, R0 ;  /* 0x000000000b0d7221 */ /* 0x008fca0000000000 */
[----:B------:R3:W-:Y:S04]  /*0280*/  STG.E desc[UR10][R2.64+0xc], R13 ;  /* 0x00000c0d02007986 */ /* 0x0007e8000c10190a */
[----:B------:R-:W0:Y:S02]  /*0290*/  LDG.E R0, desc[UR10][R4.64+0x8] ;  /* 0x0000080a04007981 */ /* 0x000e24000c1e1900 */
[----:B0-----:R-:W-:-:S05]  /*02a0*/  FADD R7, R13, R0 ;  /* 0x000000000d077221 */ /* 0x001fca0000000000 */
[----:B------:R0:W-:Y:S04]  /*02b0*/  STG.E desc[UR10][R2.64+0xc], R7 ;  /* 0x00000c0702007986 */ /* 0x0001e8000c10190a */
[----:B------:R-:W1:Y:S02]  /*02c0*/  LDG.E R0, desc[UR10][R4.64+0xc] ;  /* 0x00000c0a04007981 */ /* 0x000e64000c1e1900 */
[----:B-1----:R-:W-:-:S05]  /*02d0*/  FADD R9, R7, R0 ;  /* 0x0000000007097221 */ /* 0x002fca0000000000 */
        /* <DEDUP_REMOVED lines=9> */
[----:B------:R-:W-:Y:S04]  /*0370*/  STG.E desc[UR10][R2.64+0xc], R7 ;  /* 0x00000c0702007986 */ /* 0x000fe8000c10190a */
        /* <DEDUP_REMOVED lines=18> */
[----:B------:R-:W4:Y:S01]  /*04a0*/  LDG.E R0, desc[UR10][R4.64+0x34] ;  /* 0x0000340a04007981 */ /* 0x000f22000c1e1900 */
[----:B------:R-:W-:-:S04]  /*04b0*/  UIADD3 UR5, UPT, UPT, UR5, 0x10, URZ ;  /* 0x0000001005057890 */ /* 0x000fc8000fffe0ff */
[----:B------:R-:W-:Y:S01]  /*04c0*/  UISETP.GE.AND UP1, UPT, UR5, -0xc, UPT ;  /* 0xfffffff40500788c */ /* 0x000fe2000bf26270 */
[----:B----4-:R-:W-:Y:S01]  /*04d0*/  FADD R7, R11, R0 ;  /* 0x000000000b077221 */ /* 0x010fe20000000000 */
[----:B------:R-:W-:-:S04]  /*04e0*/  IADD3 R0, P0, PT, R4, 0x40, RZ ;  /* 0x0000004004007810 */ /* 0x000fc80007f1e0ff */
[----:B------:R3:W-:Y:S01]  /*04f0*/  STG.E desc[UR10][R2.64+0xc], R7 ;  /* 0x00000c0702007986 */ /* 0x0007e2000c10190a */
[----:B--2---:R-:W-:Y:S02]  /*0500*/  IADD3.X R13, PT, PT, RZ, R5, RZ, P0, !PT ;  /* 0x00000005ff0d7210 */ /* 0x004fe400007fe4ff */
[----:B------:R-:W-:Y:S02]  /*0510*/  MOV R4, R0 ;  /* 0x0000000000047202 */ /* 0x000fe40000000f00 */
[----:B------:R-:W-:Y:S01]  /*0520*/  MOV R5, R13 ;  /* 0x0000000d00057202 */ /* 0x000fe20000000f00 */
[----:B------:R-:W-:Y:S06]  /*0530*/  BRA.U !UP1, `(.L_x_7) ;  /* 0xfffffffd09247547 */ /* 0x000fec000b83ffff */
.L_x_6:
[----:B------:R-:W-:-:S04]  /*0540*/  UIADD3 UR6, UPT, UPT, -UR5, URZ, URZ ;  /* 0x000000ff05067290 */ /* 0x000fc8000fffe1ff */
[----:B------:R-:W-:-:S09]  /*0550*/  UISETP.GT.AND UP1, UPT, UR6, 0x4, UPT ;  /* 0x000000040600788c */ /* 0x000fd2000bf24270 */
[----:B------:R-:W-:Y:S05]  /*0560*/  BRA.U !UP1, `(.L_x_8) ;  /* 0x0000000109787547 */ /* 0x000fea000b800000 */
[----:B------:R-:W3:Y:S02]  /*0570*/  LDG.E R0, desc[UR10][R4.64+-0x8] ;  /* 0xfffff80a04007981 */ /* 0x000ee4000c1e1900 */
[----:B---3-5:R-:W-:-:S05]  /*0580*/  FADD R7, R7, R0 ;  /* 0x0000000007077221 */ /* 0x028fca0000000000 */
[----:B------:R-:W-:Y:S04]  /*0590*/  STG.E desc[UR10][R2.64+0xc], R7 ;  /* 0x00000c0702007986 */ /* 0x000fe8000c10190a */
[----:B------:R-:W2:Y:S02]  /*05a0*/  LDG.E R0, desc[UR10][R4.64+-0x4] ;  /* 0xfffffc0a04007981 */ /* 0x000ea4000c1e1900 */
[----:B--2---:R-:W-:-:S05]  /*05b0*/  FADD R9, R7, R0 ;  /* 0x0000000007097221 */ /* 0x004fca0000000000 */
        /* <DEDUP_REMOVED lines=16> */
[----:B------:R-:W3:Y:S01]  /*06c0*/  LDG.E R0, desc[UR10][R4.64+0x14] ;  /* 0x0000140a04007981 */ /* 0x000ee2000c1e1900 */
[----:B------:R-:W-:Y:S02]  /*06d0*/  UIADD3 UR5, UPT, UPT, UR5, 0x8, URZ ;  /* 0x0000000805057890 */ /* 0x000fe4000fffe0ff */
[----:B------:R-:W-:Y:S01]  /*06e0*/  UPLOP3.LUT UP0, UPT, UPT, UPT, UPT, 0x40, 0x4 ;  /* 0x000000000004789c */ /* 0x000fe20003f0e870 */
[----:B---3--:R-:W-:Y:S01]  /*06f0*/  FADD R7, R11, R0 ;  /* 0x000000000b077221 */ /* 0x008fe20000000000 */
[----:B------:R-:W-:-:S04]  /*0700*/  IADD3 R0, P0, PT, R4, 0x20, RZ ;  /* 0x0000002004007810 */ /* 0x000fc80007f1e0ff */
[----:B------:R4:W-:Y:S01]  /*0710*/  STG.E desc[UR10][R2.64+0xc], R7 ;  /* 0x00000c0702007986 */ /* 0x0009e2000c10190a */
[----:B--2---:R-:W-:Y:S02]  /*0720*/  IADD3.X R13, PT, PT, RZ, R5, RZ, P0, !PT ;  /* 0x00000005ff0d7210 */ /* 0x004fe400007fe4ff */
[----:B------:R-:W-:Y:S02]  /*0730*/  MOV R4, R0 ;  /* 0x0000000000047202 */ /* 0x000fe40000000f00 */
[----:B------:R-:W-:-:S07]  /*0740*/  MOV R5, R13 ;  /* 0x0000000d00057202 */ /* 0x000fce0000000f00 */
.L_x_8:
[----:B------:R-:W-:-:S09]  /*0750*/  UISETP.NE.OR UP0, UPT, UR5, URZ, UP0 ;  /* 0x000000ff0500728c */ /* 0x000fd20008705670 */
[----:B------:R-:W-:Y:S05]  /*0760*/  BRA.U !UP0, `(.L_x_4) ;  /* 0x00000001084c7547 */ /* 0x000fea000b800000 */
.L_x_5:
[----:B------:R-:W3:Y:S02]  /*0770*/  LDG.E R0, desc[UR10][R4.64+-0x8] ;  /* 0xfffff80a04007981 */ /* 0x000ee4000c1e1900 */
[----:B---345:R-:W-:-:S05]  /*0780*/  FADD R9, R0, R7 ;  /* 0x0000000700097221 */ /* 0x038fca0000000000 */
[----:B------:R0:W-:Y:S04]  /*0790*/  STG.E desc[UR10][R2.64+0xc], R9 ;  /* 0x00000c0902007986 */ /* 0x0001e8000c10190a */
[----:B------:R-:W2:Y:S02]  /*07a0*/  LDG.E R0, desc[UR10][R4.64+-0x4] ;  /* 0xfffffc0a04007981 */ /* 0x000ea4000c1e1900 */
[----:B-12---:R-:W-:-:S05]  /*07b0*/  FADD R11, R9, R0 ;  /* 0x00000000090b7221 */ /* 0x006fca0000000000 */
[----:B------:R1:W-:Y:S04]  /*07c0*/  STG.E desc[UR10][R2.64+0xc], R11 ;  /* 0x00000c0b02007986 */ /* 0x0003e8000c10190a */
[----:B------:R-:W2:Y:S02]  /*07d0*/  LDG.E R0, desc[UR10][R4.64] ;  /* 0x0000000a04007981 */ /* 0x000ea4000c1e1900 */
[----:B--2---:R-:W-:-:S05]  /*07e0*/  FADD R13, R11, R0 ;  /* 0x000000000b0d7221 */ /* 0x004fca0000000000 */
[----:B------:R1:W-:Y:S04]  /*07f0*/  STG.E desc[UR10][R2.64+0xc], R13 ;  /* 0x00000c0d02007986 */ /* 0x0003e8000c10190a */
[----:B------:R-:W2:Y:S01]  /*0800*/  LDG.E R0, desc[UR10][R4.64+0x4] ;  /* 0x0000040a04007981 */ /* 0x000ea2000c1e1900 */
[----:B------:R-:W-:-:S04]  /*0810*/  UIADD3 UR5, UPT, UPT, UR5, 0x4, URZ ;  /* 0x0000000405057890 */ /* 0x000fc8000fffe0ff */
[----:B------:R-:W-:Y:S01]  /*0820*/  UISETP.NE.AND UP0, UPT, UR5, URZ, UPT ;  /* 0x000000ff0500728c */ /* 0x000fe2000bf05270 */
[----:B--2---:R-:W-:Y:S01]  /*0830*/  FADD R7, R13, R0 ;  /* 0x000000000d077221 */ /* 0x004fe20000000000 */
[----:B------:R-:W-:-:S04]  /*0840*/  IADD3 R0, P0, PT, R4, 0x10, RZ ;  /* 0x0000001004007810 */ /* 0x000fc80007f1e0ff */
[----:B------:R1:W-:Y:S01]  /*0850*/  STG.E desc[UR10][R2.64+0xc], R7 ;  /* 0x00000c0702007986 */ /* 0x0003e2000c10190a */
[----:B0-----:R-:W-:Y:S02]  /*0860*/  IADD3.X R9, PT, PT, RZ, R5, RZ, P0, !PT ;  /* 0x00000005ff097210 */ /* 0x001fe400007fe4ff */
[----:B------:R-:W-:Y:S02]  /*0870*/  MOV R4, R0 ;  /* 0x0000000000047202 */ /* 0x000fe40000000f00 */
[----:B------:R-:W-:Y:S01]  /*0880*/  MOV R5, R9 ;  /* 0x0000000900057202 */ /* 0x000fe20000000f00 */
[----:B------:R-:W-:Y:S06]  /*0890*/  BRA.U UP0, `(.L_x_5) ;  /* 0xfffffffd00b47547 */ /* 0x000fec000b83ffff */
.L_x_4:
[----:B------:R-:W-:-:S13]  /*08a0*/  ISETP.NE.AND P0, PT, RZ, UR8, PT ;  /* 0x00000008ff007c0c */ /* 0x000fda000bf05270 */
[----:B------:R-:W-:Y:S05]  /*08b0*/  @!P0 EXIT ;  /* 0x000000000000894d */ /* 0x000fea0003800000 */
[----:B------:R-:W0:Y:S01]  /*08c0*/  LDCU.64 UR6, c[0x0][0x388] ;  /* 0x00007100ff0677ac */ /* 0x000e220008000a00 */
[----:B------:R-:W-:Y:S02]  /*08d0*/  UIADD3 UR8, UPT, UPT, -UR8, URZ, URZ ;  /* 0x000000ff08087290 */ /* 0x000fe4000fffe1ff */
[----:B0-----:R-:W-:-:S12]  /*08e0*/  UIMAD.WIDE.U32 UR4, UR4, 0x4, UR6 ;  /* 0x00000004040478a5 */ /* 0x001fd8000f8e0006 */
.L_x_9:
[----:B------:R-:W-:Y:S02]  /*08f0*/  MOV R4, UR4 ;  /* 0x0000000400047c02 */ /* 0x000fe40008000f00 */
[----:B------:R-:W-:-:S05]  /*0900*/  MOV R5, UR5 ;  /* 0x0000000500057c02 */ /* 0x000fca0008000f00 */
[----:B------:R-:W1:Y:S01]  /*0910*/  LDG.E R4, desc[UR10][R4.64] ;  /* 0x0000000a04047981 */ /* 0x000e62000c1e1900 */
[----:B------:R-:W-:Y:S02]  /*0920*/  UIADD3 UR4, UP0, UPT, UR4, 0x4, URZ ;  /* 0x0000000404047890 */ /* 0x000fe4000ff1e0ff */
[----:B------:R-:W-:Y:S02]  /*0930*/  UIADD3 UR8, UPT, UPT, UR8, 0x1, URZ ;  /* 0x0000000108087890 */ /* 0x000fe4000fffe0ff */
[----:B------:R-:W-:Y:S02]  /*0940*/  UIADD3.X UR5, UPT, UPT, URZ, UR5, URZ, UP0, !UPT ;  /* 0x00000005ff057290 */ /* 0x000fe400087fe4ff */
[----:B------:R-:W-:Y:S01]  /*0950*/  UISETP.NE.AND UP0, UPT, UR8, URZ, UPT ;  /* 0x000000ff0800728c */ /* 0x000fe2000bf05270 */
[----:B01-345:R-:W-:-:S05]  /*0960*/  FADD R7, R4, R7 ;  /* 0x0000000704077221 */ /* 0x03bfca0000000000 */
[----:B------:R0:W-:Y:S03]  /*0970*/  STG.E desc[UR10][R2.64+0xc], R7 ;  /* 0x00000c0702007986 */ /* 0x0001e6000c10190a */
[----:B------:R-:W-:Y:S05]  /*0980*/  BRA.U UP0, `(.L_x_9) ;  /* 0xfffffffd00d87547 */ /* 0x000fea000b83ffff */
[----:B------:R-:W-:Y:S05]  /*0990*/  EXIT ;  /* 0x000000000000794d */ /* 0x000fea0003800000 */
.L_x_10:
        /* <DEDUP_REMOVED lines=14> */
.L_x_15:


//--------------------- .text._Z9blockScanP3X_YPf --------------------------
	.section	.text._Z9blockScanP3X_YPf,"ax",@progbits
	.align	128
        .global         _Z9blockScanP3X_YPf
        .type           _Z9blockScanP3X_YPf,@function
        .size           _Z9blockScanP3X_YPf,(.L_x_16 - _Z9blockScanP3X_YPf)
        .other          _Z9blockScanP3X_YPf,@"STO_CUDA_ENTRY STV_DEFAULT"
_Z9blockScanP3X_YPf:
.text._Z9blockScanP3X_YPf:
[----:B------:R-:W-:Y:S01]  /*0000*/  LDC R1, c[0x0][0x37c] ;  /* 0x0000df00ff017b82 */ /* 0x000fe20000000800 */
[----:B------:R-:W0:Y:S07]  /*0010*/  S2R R6, SR_TID.X ;  /* 0x0000000000067919 */ /* 0x000e2e0000002100 */
[----:B------:R-:W1:Y:S01]  /*0020*/  LDC.64 R2, c[0x0][0x380] ;  /* 0x0000e000ff027b82 */ /* 0x000e620000000a00 */
[----:B------:R-:W0:Y:S01]  /*0030*/  LDCU UR6, c[0x0][0x360] ;  /* 0x00006c00ff0677ac */ /* 0x000e220008000800 */
[----:B------:R-:W0:Y:S01]  /*0040*/  S2R R9, SR_CTAID.X ;  /* 0x0000000000097919 */ /* 0x000e220000002500 */
[----:B------:R-:W2:Y:S01]  /*0050*/  LDCU.64 UR8, c[0x0][0x358] ;  /* 0x00006b00ff0877ac */ /* 0x000ea20008000a00 */
[----:B0-----:R-:W-:-:S04]  /*0060*/  IMAD R5, R9, UR6, R6 ;  /* 0x0000000609057c24 */ /* 0x001fc8000f8e0206 */
[----:B-1----:R-:W-:-:S05]  /*0070*/  IMAD.WIDE.U32 R2, R5, 0x10, R2 ;  /* 0x0000001005027825 */ /* 0x002fca00078e0002 */
[----:B--2---:R-:W2:Y:S01]  /*0080*/  LDG.E R5, desc[UR8][R2.64+0x8] ;  /* 0x0000080802057981 */ /* 0x004ea2000c1e1900 */
[----:B------:R-:W0:Y:S01]  /*0090*/  S2UR UR5, SR_CgaCtaId ;  /* 0x00000000000579c3 */ /* 0x000e220000008800 */
[----:B------:R-:W-:Y:S01]  /*00a0*/  UMOV UR4, 0x400 ;  /* 0x0000040000047882 */ /* 0x000fe20000000000 */
[----:B------:R-:W-:Y:S02]  /*00b0*/  UISETP.GE.U32.AND UP0, UPT, UR6, 0x2, UPT ;  /* 0x000000020600788c */ /* 0x000fe4000bf06070 */
[----:B0-----:R-:W-:-:S06]  /*00c0*/  ULEA UR4, UR5, UR4, 0x18 ;  /* 0x0000000405047291 */ /* 0x001fcc000f8ec0ff */
[----:B------:R-:W-:-:S05]  /*00d0*/  LEA R0, R6, UR4, 0x2 ;  /* 0x0000000406007c11 */ /* 0x000fca000f8e10ff */
[----:B--2---:R0:W-:Y:S01]  /*00e0*/  STS [R0], R5 ;  /* 0x0000000500007388 */ /* 0x0041e20000000800 */
[----:B------:R-:W-:Y:S05]  /*00f0*/  BRA.U !UP0, `(.L_x_11) ;  /* 0x00000001083c7547 */ /* 0x000fea000b800000 */
[----:B------:R-:W-:-:S05]  /*0100*/  UMOV UR5, 0x1 ;  /* 0x0000000100057882 */ /* 0x000fca0000000000 */
.L_x_12:
[----:B------:R-:W-:Y:S01]  /*0110*/  BAR.SYNC.DEFER_BLOCKING 0x0 ;  /* 0x0000000000007b1d */ /* 0x000fe20000010000 */
[----:B------:R-:W-:Y:S01]  /*0120*/  ISETP.GE.U32.AND P0, PT, R6, UR5, PT ;  /* 0x0000000506007c0c */ /* 0x000fe2000bf06070 */
[----:B------:R-:W-:-:S12]  /*0130*/  HFMA2 R4, -RZ, RZ, 0, 0 ;  /* 0x00000000ff047431 */ /* 0x000fd800000001ff */
[----:B0-----:R-:W-:Y:S01]  /*0140*/  @P0 IADD3 R5, PT, PT, R6, -UR5, RZ ;  /* 0x8000000506050c10 */ /* 0x001fe2000fffe0ff */
[----:B------:R-:W-:-:S03]  /*0150*/  USHF.L.U32 UR5, UR5, 0x1, URZ ;  /* 0x0000000105057899 */ /* 0x000fc600080006ff */
[----:B------:R-:W-:Y:S01]  /*0160*/  @P0 LEA R5, R5, UR4, 0x2 ;  /* 0x0000000405050c11 */ /* 0x000fe2000f8e10ff */
[----:B------:R-:W-:-:S04]  /*0170*/  UISETP.GE.U32.AND UP0, UPT, UR5, UR6, UPT ;  /* 0x000000060500728c */ /* 0x000fc8000bf06070 */
[----:B------:R-:W-:Y:S01]  /*0180*/  @P0 LDS R4, [R5] ;  /* 0x0000000005040984 */ /* 0x000fe20000000800 */
[----:B------:R-:W-:Y:S06]  /*0190*/  BAR.SYNC.DEFER_BLOCKING 0x0 ;  /* 0x0000000000007b1d */ /* 0x000fec0000010000 */
[----:B-1----:R-:W0:Y:S02]  /*01a0*/  LDS R7, [R0] ;  /* 0x0000000000077984 */ /* 0x002e240000000800 */
[----:B0-----:R-:W-:-:S05]  /*01b0*/  FADD R7, R7, R4 ;  /* 0x0000000407077221 */ /* 0x001fca0000000000 */
[----:B------:R1:W-:Y:S01]  /*01c0*/  STS [R0], R7 ;  /* 0x0000000700007388 */ /* 0x0003e20000000800 */
[----:B------:R-:W-:Y:S05]  /*01d0*/  BRA.U !UP0, `(.L_x_12) ;  /* 0xfffffffd08cc7547 */ /* 0x000fea000b83ffff */
[----:B------:R-:W-:-:S07]  /*01e0*/  MOV R5, R7 ;  /* 0x0000000700057202 */ /* 0x000fce0000000f00 */
.L_x_11:
[----:B------:R-:W-:Y:S01]  /*01f0*/  UIADD3 UR4, UPT, UPT, UR6, -0x1, URZ ;  /* 0xffffffff06047890 */ /* 0x000fe2000fffe0ff */
[----:B------:R2:W-:Y:S05]  /*0200*/  STG.E desc[UR8][R2.64+0xc], R5 ;  /* 0x00000c0502007986 */ /* 0x0005ea000c101908 */
[----:B------:R-:W-:-:S13]  /*0210*/  ISETP.NE.AND P0, PT, R6, UR4, PT ;  /* 0x0000000406007c0c */ /* 0x000fda000bf05270 */
[----:B--2---:R-:W-:Y:S05]  /*0220*/  @P0 EXIT ;  /* 0x000000000000094d */ /* 0x004fea0003800000 */
[----:B------:R-:W2:Y:S02]  /*0230*/  LDC.64 R2, c[0x0][0x388] ;  /* 0x0000e200ff027b82 */ /* 0x000ea40000000a00 */
[----:B--2---:R-:W-:-:S05]  /*0240*/  IMAD.WIDE.U32 R2, R9, 0x4, R2 ;  /* 0x0000000409027825 */ /* 0x004fca00078e0002 */
[----:B------:R-:W-:Y:S01]  /*0250*/  STG.E desc[UR8][R2.64], R5 ;  /* 0x0000000502007986 */ /* 0x000fe2000c101908 */
[----:B------:R-:W-:Y:S05]  /*0260*/  EXIT ;  /* 0x000000000000794d */ /* 0x000fea0003800000 */
.L_x_13:
        /* <DEDUP_REMOVED lines=9> */
.L_x_16:


//--------------------- .nv.shared.reserved.0     --------------------------
	.section	.nv.shared.reserved.0,"aw",@nobits
	.weak		__nv_reservedSMEM_offset_0_alias
	.size		__nv_reservedSMEM_offset_0_alias, 0, 64
	.other		__nv_reservedSMEM_offset_0_alias,@"STO_CUDA_RESERVED_SHARED STV_DEFAULT"
__nv_reservedSMEM_offset_0_alias:
	.zero		0
	.zero		64


//--------------------- .nv.shared._Z9blockScanP3X_YPf --------------------------
	.section	.nv.shared._Z9blockScanP3X_YPf,"aw",@nobits
	.sectionflags	@""
	.align	4
.nv.shared._Z9blockScanP3X_YPf:
	.zero		5120


//--------------------- .nv.constant0._Z7bitonicP3X_Yiii --------------------------
	.section	.nv.constant0._Z7bitonicP3X_Yiii,"a",@progbits
	.sectionflags	@""
	.align	4
.nv.constant0._Z7bitonicP3X_Yiii:
	.zero		916


//--------------------- .nv.constant0._Z17addCumulativeSumsP3X_YPf --------------------------
	.section	.nv.constant0._Z17addCumulativeSumsP3X_YPf,"a",@progbits
	.sectionflags	@""
	.align	4
.nv.constant0._Z17addCumulativeSumsP3X_YPf:
	.zero		912


//--------------------- .nv.constant0._Z9blockScanP3X_YPf --------------------------
	.section	.nv.constant0._Z9blockScanP3X_YPf,"a",@progbits
	.sectionflags	@""
	.align	4
.nv.constant0._Z9blockScanP3X_YPf:
	.zero		912


//--------------------- SYMBOLS --------------------------

	.type		.nv.reservedSmem.offset0,@object
	.size		.nv.reservedSmem.offset0,0x4
	.type		.nv.reservedSmem.cap,@object
	.size		.nv.reservedSmem.cap,0x4
